//
// Generated by NVIDIA NVVM Compiler
//
// Compiler Build ID: CL-36424714
// Cuda compilation tools, release 13.0, V13.0.88
// Based on NVVM 20.0.0
//

.version 9.0
.target sm_100
.address_size 64

	// .globl	_Z3fftPfS_
// _ZZ3fftPfS_E2SA has been demoted
// _ZZ3fftPfS_E2SB has been demoted
// _ZZ3fftPfS_E4SROT has been demoted

.visible .entry _Z3fftPfS_(
	.param .u64 .ptr .align 1 _Z3fftPfS__param_0,
	.param .u64 .ptr .align 1 _Z3fftPfS__param_1
)
{
	.reg .pred 	%p<2>;
	.reg .b16 	%rs<5>;
	.reg .b32 	%r<120>;
	.reg .b32 	%f<144>;
	.reg .b64 	%rd<21>;
	// demoted variable
	.shared .align 4 .b8 _ZZ3fftPfS_E2SA[8192];
	// demoted variable
	.shared .align 4 .b8 _ZZ3fftPfS_E2SB[8192];
	// demoted variable
	.shared .align 4 .b8 _ZZ3fftPfS_E4SROT[8192];
	ld.param.u64 	%rd1, [_Z3fftPfS__param_0];
	ld.param.u64 	%rd2, [_Z3fftPfS__param_1];
	cvta.to.global.u64 	%rd3, %rd2;
	cvta.to.global.u64 	%rd4, %rd1;
	mov.u32 	%r1, %tid.x;
	cvt.u16.u32 	%rs1, %r1;
	and.b32  	%r2, %r1, 1;
	mov.u32 	%r3, %ctaid.x;
	mov.u32 	%r4, %ntid.x;
	mad.lo.s32 	%r5, %r3, %r4, %r1;
	mul.wide.u32 	%rd5, %r5, 4;
	add.s64 	%rd6, %rd4, %rd5;
	ld.global.f32 	%f1, [%rd6];
	shl.b32 	%r6, %r1, 2;
	mov.u32 	%r7, _ZZ3fftPfS_E2SA;
	add.s32 	%r8, %r7, %r6;
	st.shared.f32 	[%r8], %f1;
	add.s32 	%r9, %r5, 2048;
	mul.wide.u32 	%rd7, %r9, 4;
	add.s64 	%rd8, %rd4, %rd7;
	ld.global.f32 	%f2, [%rd8];
	shl.b32 	%r10, %r4, 2;
	add.s32 	%r11, %r8, %r10;
	st.shared.f32 	[%r11], %f2;
	mul.wide.u32 	%rd9, %r1, 4;
	add.s64 	%rd10, %rd3, %rd9;
	ld.global.f32 	%f3, [%rd10];
	mov.u32 	%r12, _ZZ3fftPfS_E4SROT;
	add.s32 	%r13, %r12, %r6;
	st.shared.f32 	[%r13], %f3;
	mul.wide.s32 	%rd11, %r4, 4;
	add.s64 	%rd12, %rd10, %rd11;
	ld.global.f32 	%f4, [%rd12];
	add.s32 	%r14, %r13, %r10;
	st.shared.f32 	[%r14], %f4;
	bar.sync 	0;
	and.b32  	%r15, %r1, 1022;
	shl.b16 	%rs2, %rs1, 1;
	and.b16  	%rs3, %rs2, 2;
	sub.s16 	%rs4, 1, %rs3;
	and.b32  	%r16, %r6, 4088;
	add.s32 	%r17, %r7, %r16;
	ld.shared.f32 	%f5, [%r17];
	cvt.rn.f32.s16 	%f6, %rs4;
	ld.shared.f32 	%f7, [%r17+4096];
	fma.rn.f32 	%f8, %f7, %f6, %f5;
	shl.b32 	%r18, %r1, 12;
	or.b32  	%r19, %r18, %r6;
	and.b32  	%r20, %r19, 8184;
	mov.u32 	%r21, _ZZ3fftPfS_E2SB;
	add.s32 	%r22, %r21, %r20;
	st.shared.f32 	[%r22], %f8;
	ld.shared.f32 	%f9, [%r17+4];
	ld.shared.f32 	%f10, [%r17+4100];
	fma.rn.f32 	%f11, %f10, %f6, %f9;
	st.shared.f32 	[%r22+4], %f11;
	bar.sync 	0;
	or.b32  	%r23, %r15, %r2;
	shl.b32 	%r24, %r23, 2;
	add.s32 	%r25, %r21, %r24;
	ld.shared.f32 	%f12, [%r25];
	and.b32  	%r26, %r6, 4;
	add.s32 	%r27, %r17, %r26;
	st.shared.f32 	[%r27], %f12;
	add.s32 	%r28, %r21, %r16;
	ld.shared.f32 	%f13, [%r28+4096];
	mul.f32 	%f14, %f13, %f6;
	shl.b32 	%r29, %r3, 25;
	shl.b32 	%r30, %r1, 15;
	and.b32  	%r31, %r30, 33488896;
	or.b32  	%r32, %r29, %r31;
	shr.s32 	%r33, %r32, 15;
	or.b32  	%r34, %r33, %r2;
	shl.b32 	%r35, %r34, 2;
	add.s32 	%r36, %r12, %r35;
	ld.shared.f32 	%f15, [%r36];
	ld.shared.f32 	%f16, [%r28+4100];
	xor.b32  	%r37, %r2, 1;
	or.b32  	%r38, %r33, %r37;
	shl.b32 	%r39, %r38, 2;
	add.s32 	%r40, %r12, %r39;
	ld.shared.f32 	%f17, [%r40];
	mul.f32 	%f18, %f16, %f17;
	fma.rn.f32 	%f19, %f14, %f15, %f18;
	st.shared.f32 	[%r27+4096], %f19;
	bar.sync 	0;
	setp.eq.s32 	%p1, %r3, 0;
	selp.b32 	%r41, 1024, 0, %p1;
	or.b32  	%r42, %r41, %r1;
	shl.b32 	%r43, %r41, 2;
	add.s32 	%r44, %r8, %r43;
	ld.shared.f32 	%f20, [%r44];
	shl.b32 	%r45, %r3, 10;
	or.b32  	%r46, %r45, %r1;
	mul.wide.u32 	%rd13, %r46, 4;
	add.s64 	%rd14, %rd4, %rd13;
	st.global.f32 	[%rd14], %f20;
	bar.sync 	0;
	mul.wide.u32 	%rd15, %r42, 4;
	add.s64 	%rd16, %rd4, %rd15;
	ld.global.f32 	%f21, [%rd16];
	st.shared.f32 	[%r44], %f21;
	bar.sync 	0;
	add.s32 	%r47, %r27, %r16;
	add.s32 	%r48, %r28, %r16;
	add.s32 	%r49, %r48, %r26;
	ld.shared.f32 	%f22, [%r27];
	ld.shared.f32 	%f23, [%r27+4096];
	add.f32 	%f24, %f22, %f23;
	st.shared.f32 	[%r49], %f24;
	sub.f32 	%f25, %f22, %f23;
	st.shared.f32 	[%r49+8], %f25;
	bar.sync 	0;
	ld.shared.f32 	%f26, [%r49];
	st.shared.f32 	[%r47], %f26;
	ld.shared.f32 	%f27, [%r48+8];
	mul.f32 	%f28, %f27, %f6;
	shl.b32 	%r50, %r1, 1;
	and.b32  	%r51, %r50, 2044;
	add.s32 	%r52, %r23, %r15;
	shl.b32 	%r53, %r52, 2;
	add.s32 	%r54, %r12, %r53;
	ld.shared.f32 	%f29, [%r54];
	ld.shared.f32 	%f30, [%r48+12];
	or.b32  	%r55, %r51, %r37;
	shl.b32 	%r56, %r55, 2;
	add.s32 	%r57, %r12, %r56;
	ld.shared.f32 	%f31, [%r57];
	mul.f32 	%f32, %f30, %f31;
	fma.rn.f32 	%f33, %f28, %f29, %f32;
	st.shared.f32 	[%r47+8], %f33;
	bar.sync 	0;
	ld.shared.f32 	%f34, [%r27];
	ld.shared.f32 	%f35, [%r27+4096];
	add.f32 	%f36, %f34, %f35;
	st.shared.f32 	[%r49], %f36;
	sub.f32 	%f37, %f34, %f35;
	st.shared.f32 	[%r49+8], %f37;
	bar.sync 	0;
	ld.shared.f32 	%f38, [%r49];
	st.shared.f32 	[%r47], %f38;
	ld.shared.f32 	%f39, [%r48+8];
	mul.f32 	%f40, %f39, %f6;
	and.b32  	%r58, %r50, 2040;
	or.b32  	%r59, %r58, %r2;
	shl.b32 	%r60, %r59, 2;
	add.s32 	%r61, %r12, %r60;
	ld.shared.f32 	%f41, [%r61];
	ld.shared.f32 	%f42, [%r48+12];
	or.b32  	%r62, %r58, %r37;
	shl.b32 	%r63, %r62, 2;
	add.s32 	%r64, %r12, %r63;
	ld.shared.f32 	%f43, [%r64];
	mul.f32 	%f44, %f42, %f43;
	fma.rn.f32 	%f45, %f40, %f41, %f44;
	st.shared.f32 	[%r47+8], %f45;
	bar.sync 	0;
	ld.shared.f32 	%f46, [%r27];
	ld.shared.f32 	%f47, [%r27+4096];
	add.f32 	%f48, %f46, %f47;
	st.shared.f32 	[%r49], %f48;
	sub.f32 	%f49, %f46, %f47;
	st.shared.f32 	[%r49+8], %f49;
	bar.sync 	0;
	ld.shared.f32 	%f50, [%r49];
	st.shared.f32 	[%r47], %f50;
	ld.shared.f32 	%f51, [%r48+8];
	mul.f32 	%f52, %f51, %f6;
	and.b32  	%r65, %r50, 2032;
	or.b32  	%r66, %r65, %r2;
	shl.b32 	%r67, %r66, 2;
	add.s32 	%r68, %r12, %r67;
	ld.shared.f32 	%f53, [%r68];
	ld.shared.f32 	%f54, [%r48+12];
	or.b32  	%r69, %r65, %r37;
	shl.b32 	%r70, %r69, 2;
	add.s32 	%r71, %r12, %r70;
	ld.shared.f32 	%f55, [%r71];
	mul.f32 	%f56, %f54, %f55;
	fma.rn.f32 	%f57, %f52, %f53, %f56;
	st.shared.f32 	[%r47+8], %f57;
	bar.sync 	0;
	ld.shared.f32 	%f58, [%r27];
	ld.shared.f32 	%f59, [%r27+4096];
	add.f32 	%f60, %f58, %f59;
	st.shared.f32 	[%r49], %f60;
	sub.f32 	%f61, %f58, %f59;
	st.shared.f32 	[%r49+8], %f61;
	bar.sync 	0;
	ld.shared.f32 	%f62, [%r49];
	st.shared.f32 	[%r47], %f62;
	ld.shared.f32 	%f63, [%r48+8];
	mul.f32 	%f64, %f63, %f6;
	and.b32  	%r72, %r50, 2016;
	or.b32  	%r73, %r72, %r2;
	shl.b32 	%r74, %r73, 2;
	add.s32 	%r75, %r12, %r74;
	ld.shared.f32 	%f65, [%r75];
	ld.shared.f32 	%f66, [%r48+12];
	or.b32  	%r76, %r72, %r37;
	shl.b32 	%r77, %r76, 2;
	add.s32 	%r78, %r12, %r77;
	ld.shared.f32 	%f67, [%r78];
	mul.f32 	%f68, %f66, %f67;
	fma.rn.f32 	%f69, %f64, %f65, %f68;
	st.shared.f32 	[%r47+8], %f69;
	bar.sync 	0;
	ld.shared.f32 	%f70, [%r27];
	ld.shared.f32 	%f71, [%r27+4096];
	add.f32 	%f72, %f70, %f71;
	st.shared.f32 	[%r49], %f72;
	sub.f32 	%f73, %f70, %f71;
	st.shared.f32 	[%r49+8], %f73;
	bar.sync 	0;
	ld.shared.f32 	%f74, [%r49];
	st.shared.f32 	[%r47], %f74;
	ld.shared.f32 	%f75, [%r48+8];
	mul.f32 	%f76, %f75, %f6;
	and.b32  	%r79, %r50, 1984;
	or.b32  	%r80, %r79, %r2;
	shl.b32 	%r81, %r80, 2;
	add.s32 	%r82, %r12, %r81;
	ld.shared.f32 	%f77, [%r82];
	ld.shared.f32 	%f78, [%r48+12];
	or.b32  	%r83, %r79, %r37;
	shl.b32 	%r84, %r83, 2;
	add.s32 	%r85, %r12, %r84;
	ld.shared.f32 	%f79, [%r85];
	mul.f32 	%f80, %f78, %f79;
	fma.rn.f32 	%f81, %f76, %f77, %f80;
	st.shared.f32 	[%r47+8], %f81;
	bar.sync 	0;
	ld.shared.f32 	%f82, [%r27];
	ld.shared.f32 	%f83, [%r27+4096];
	add.f32 	%f84, %f82, %f83;
	st.shared.f32 	[%r49], %f84;
	sub.f32 	%f85, %f82, %f83;
	st.shared.f32 	[%r49+8], %f85;
	bar.sync 	0;
	ld.shared.f32 	%f86, [%r49];
	st.shared.f32 	[%r47], %f86;
	ld.shared.f32 	%f87, [%r48+8];
	mul.f32 	%f88, %f87, %f6;
	and.b32  	%r86, %r50, 1920;
	or.b32  	%r87, %r86, %r2;
	shl.b32 	%r88, %r87, 2;
	add.s32 	%r89, %r12, %r88;
	ld.shared.f32 	%f89, [%r89];
	ld.shared.f32 	%f90, [%r48+12];
	or.b32  	%r90, %r86, %r37;
	shl.b32 	%r91, %r90, 2;
	add.s32 	%r92, %r12, %r91;
	ld.shared.f32 	%f91, [%r92];
	mul.f32 	%f92, %f90, %f91;
	fma.rn.f32 	%f93, %f88, %f89, %f92;
	st.shared.f32 	[%r47+8], %f93;
	bar.sync 	0;
	ld.shared.f32 	%f94, [%r27];
	ld.shared.f32 	%f95, [%r27+4096];
	add.f32 	%f96, %f94, %f95;
	st.shared.f32 	[%r49], %f96;
	sub.f32 	%f97, %f94, %f95;
	st.shared.f32 	[%r49+8], %f97;
	bar.sync 	0;
	ld.shared.f32 	%f98, [%r49];
	st.shared.f32 	[%r47], %f98;
	ld.shared.f32 	%f99, [%r48+8];
	mul.f32 	%f100, %f99, %f6;
	and.b32  	%r93, %r50, 1792;
	or.b32  	%r94, %r93, %r2;
	shl.b32 	%r95, %r94, 2;
	add.s32 	%r96, %r12, %r95;
	ld.shared.f32 	%f101, [%r96];
	ld.shared.f32 	%f102, [%r48+12];
	or.b32  	%r97, %r93, %r37;
	shl.b32 	%r98, %r97, 2;
	add.s32 	%r99, %r12, %r98;
	ld.shared.f32 	%f103, [%r99];
	mul.f32 	%f104, %f102, %f103;
	fma.rn.f32 	%f105, %f100, %f101, %f104;
	st.shared.f32 	[%r47+8], %f105;
	bar.sync 	0;
	ld.shared.f32 	%f106, [%r27];
	ld.shared.f32 	%f107, [%r27+4096];
	add.f32 	%f108, %f106, %f107;
	st.shared.f32 	[%r49], %f108;
	sub.f32 	%f109, %f106, %f107;
	st.shared.f32 	[%r49+8], %f109;
	bar.sync 	0;
	ld.shared.f32 	%f110, [%r49];
	st.shared.f32 	[%r47], %f110;
	ld.shared.f32 	%f111, [%r48+8];
	mul.f32 	%f112, %f111, %f6;
	and.b32  	%r100, %r50, 1536;
	or.b32  	%r101, %r100, %r2;
	shl.b32 	%r102, %r101, 2;
	add.s32 	%r103, %r12, %r102;
	ld.shared.f32 	%f113, [%r103];
	ld.shared.f32 	%f114, [%r48+12];
	or.b32  	%r104, %r100, %r37;
	shl.b32 	%r105, %r104, 2;
	add.s32 	%r106, %r12, %r105;
	ld.shared.f32 	%f115, [%r106];
	mul.f32 	%f116, %f114, %f115;
	fma.rn.f32 	%f117, %f112, %f113, %f116;
	st.shared.f32 	[%r47+8], %f117;
	bar.sync 	0;
	ld.shared.f32 	%f118, [%r27];
	ld.shared.f32 	%f119, [%r27+4096];
	add.f32 	%f120, %f118, %f119;
	st.shared.f32 	[%r49], %f120;
	sub.f32 	%f121, %f118, %f119;
	st.shared.f32 	[%r49+8], %f121;
	bar.sync 	0;
	ld.shared.f32 	%f122, [%r49];
	st.shared.f32 	[%r47], %f122;
	ld.shared.f32 	%f123, [%r48+8];
	mul.f32 	%f124, %f123, %f6;
	and.b32  	%r107, %r50, 1024;
	or.b32  	%r108, %r107, %r2;
	shl.b32 	%r109, %r108, 2;
	add.s32 	%r110, %r12, %r109;
	ld.shared.f32 	%f125, [%r110];
	ld.shared.f32 	%f126, [%r48+12];
	or.b32  	%r111, %r107, %r37;
	shl.b32 	%r112, %r111, 2;
	add.s32 	%r113, %r12, %r112;
	ld.shared.f32 	%f127, [%r113];
	mul.f32 	%f128, %f126, %f127;
	fma.rn.f32 	%f129, %f124, %f125, %f128;
	st.shared.f32 	[%r47+8], %f129;
	bar.sync 	0;
	ld.shared.f32 	%f130, [%r27];
	ld.shared.f32 	%f131, [%r27+4096];
	add.f32 	%f132, %f130, %f131;
	st.shared.f32 	[%r49], %f132;
	sub.f32 	%f133, %f130, %f131;
	st.shared.f32 	[%r49+8], %f133;
	bar.sync 	0;
	ld.shared.f32 	%f134, [%r49];
	st.shared.f32 	[%r47], %f134;
	ld.shared.f32 	%f135, [%r48+8];
	mul.f32 	%f136, %f135, %f6;
	add.s32 	%r114, %r12, %r26;
	ld.shared.f32 	%f137, [%r114];
	ld.shared.f32 	%f138, [%r48+12];
	xor.b32  	%r115, %r26, 4;
	add.s32 	%r116, %r12, %r115;
	ld.shared.f32 	%f139, [%r116];
	mul.f32 	%f140, %f138, %f139;
	fma.rn.f32 	%f141, %f136, %f137, %f140;
	st.shared.f32 	[%r47+8], %f141;
	bar.sync 	0;
	ld.shared.f32 	%f142, [%r8];
	shl.b32 	%r117, %r3, 11;
	or.b32  	%r118, %r117, %r1;
	mul.wide.u32 	%rd17, %r118, 4;
	add.s64 	%rd18, %rd4, %rd17;
	st.global.f32 	[%rd18], %f142;
	ld.shared.f32 	%f143, [%r11];
	add.s32 	%r119, %r118, %r4;
	mul.wide.u32 	%rd19, %r119, 4;
	add.s64 	%rd20, %rd4, %rd19;
	st.global.f32 	[%rd20], %f143;
	ret;

}


// ===== COMPILED SASS (sm_100) =====

	.target	sm_100

	.elftype	@"ET_EXEC"


//--------------------- .note.nv.tkinfo           --------------------------
	.section	.note.nv.tkinfo,"",@"SHT_NOTE"
	.sectionflags	@"SHF_NOTE_NV_TKINFO"
	.tkinfo
        /*0018*/ 	.word	0x00000002
        /*0030*/ 	.string	""
        /*0030*/ 	.string	"ptxas"
        /*0030*/ 	.string	"Cuda compilation tools, release 13.0, V13.0.88"
        /*0030*/ 	.string	"Build cuda_13.0.r13.0/compiler.36424714_0"
        /*0030*/ 	.string	"-arch sm_100 -m 64 "



//--------------------- .note.nv.cuinfo           --------------------------
	.section	.note.nv.cuinfo,"",@"SHT_NOTE"
	.sectionflags	@"SHF_NOTE_NV_CUINFO"
        /*0018*/ 	.short	0x0002
        /*001a*/ 	.short	0x0064
        /*001c*/ 	.short	0x0082
	.zero		2


//--------------------- .nv.info                  --------------------------
	.section	.nv.info,"",@"SHT_CUDA_INFO"
	.align	4


	//----- nvinfo : EIATTR_REGCOUNT
	.align		4
        /*0000*/ 	.byte	0x04, 0x2f
        /*0002*/ 	.short	(.L_1 - .L_0)
	.align		4
.L_0:
        /*0004*/ 	.word	index@(_Z3fftPfS_)
        /*0008*/ 	.word	0x0000001e


	//----- nvinfo : EIATTR_FRAME_SIZE
	.align		4
.L_1:
        /*000c*/ 	.byte	0x04, 0x11
        /*000e*/ 	.short	(.L_3 - .L_2)
	.align		4
.L_2:
        /*0010*/ 	.word	index@(_Z3fftPfS_)
        /*0014*/ 	.word	0x00000000


	//----- nvinfo : EIATTR_MIN_STACK_SIZE
	.align		4
.L_3:
        /*0018*/ 	.byte	0x04, 0x12
        /*001a*/ 	.short	(.L_5 - .L_4)
	.align		4
.L_4:
        /*001c*/ 	.word	index@(_Z3fftPfS_)
        /*0020*/ 	.word	0x00000000
.L_5:


//--------------------- .nv.compat                --------------------------
	.section	.nv.compat,"",@"SHT_CUDA_COMPAT_INFO"
	.align	4
        /*0000*/ 	.byte	0x02, 0x09, 0x00, 0x00, 0x02, 0x02, 0x01, 0x00, 0x02, 0x05, 0x05, 0x00, 0x03, 0x07, 0x01, 0x01
        /*0010*/ 	.byte	0x02, 0x03, 0x00, 0x00, 0x02, 0x06, 0x01, 0x00, 0x04, 0x0b, 0x08, 0x00, 0x09, 0x00, 0x00, 0x00
        /*0020*/ 	.byte	0x00, 0x00, 0x00, 0x00


//--------------------- .nv.info._Z3fftPfS_       --------------------------
	.section	.nv.info._Z3fftPfS_,"",@"SHT_CUDA_INFO"
	.sectionflags	@""
	.align	4


	//----- nvinfo : EIATTR_CUDA_API_VERSION
	.align		4
        /*0000*/ 	.byte	0x04, 0x37
        /*0002*/ 	.short	(.L_7 - .L_6)
.L_6:
        /*0004*/ 	.word	0x00000082


	//----- nvinfo : EIATTR_KPARAM_INFO
	.align		4
.L_7:
        /*0008*/ 	.byte	0x04, 0x17
        /*000a*/ 	.short	(.L_9 - .L_8)
.L_8:
        /*000c*/ 	.word	0x00000000
        /*0010*/ 	.short	0x0001
        /*0012*/ 	.short	0x0008
        /*0014*/ 	.byte	0x00, 0xf5, 0x21, 0x00


	//----- nvinfo : EIATTR_KPARAM_INFO
	.align		4
.L_9:
        /*0018*/ 	.byte	0x04, 0x17
        /*001a*/ 	.short	(.L_11 - .L_10)
.L_10:
        /*001c*/ 	.word	0x00000000
        /*0020*/ 	.short	0x0000
        /*0022*/ 	.short	0x0000
        /*0024*/ 	.byte	0x00, 0xf5, 0x21, 0x00


	//----- nvinfo : EIATTR_SPARSE_MMA_MASK
	.align		4
.L_11:
        /*0028*/ 	.byte	0x03, 0x50
        /*002a*/ 	.short	0x0000


	//----- nvinfo : EIATTR_MAXREG_COUNT
	.align		4
        /*002c*/ 	.byte	0x03, 0x1b
        /*002e*/ 	.short	0x00ff


	//----- nvinfo : EIATTR_NUM_BARRIERS
	.align		4
        /*0030*/ 	.byte	0x02, 0x4c
        /*0032*/ 	.byte	0x01
	.zero		1


	//----- nvinfo : EIATTR_MERCURY_ISA_VERSION
	.align		4
        /*0034*/ 	.byte	0x03, 0x5f
        /*0036*/ 	.short	0x0101


	//----- nvinfo : EIATTR_VRC_CTA_INIT_COUNT
	.align		4
        /*0038*/ 	.byte	0x02, 0x4a
	.zero		1
	.zero		1


	//----- nvinfo : EIATTR_EXIT_INSTR_OFFSETS
	.align		4
        /*003c*/ 	.byte	0x04, 0x1c
        /*003e*/ 	.short	(.L_13 - .L_12)


	//   ....[0]....
.L_12:
        /*0040*/ 	.word	0x00001400


	//----- nvinfo : EIATTR_CBANK_PARAM_SIZE
	.align		4
.L_13:
        /*0044*/ 	.byte	0x03, 0x19
        /*0046*/ 	.short	0x0010


	//----- nvinfo : EIATTR_PARAM_CBANK
	.align		4
        /*0048*/ 	.byte	0x04, 0x0a
        /*004a*/ 	.short	(.L_15 - .L_14)
	.align		4
.L_14:
        /*004c*/ 	.word	index@(.nv.constant0._Z3fftPfS_)
        /*0050*/ 	.short	0x0380
        /*0052*/ 	.short	0x0010


	//----- nvinfo : EIATTR_SW_WAR
	.align		4
.L_15:
        /*0054*/ 	.byte	0x04, 0x36
        /*0056*/ 	.short	(.L_17 - .L_16)
.L_16:
        /*0058*/ 	.word	0x00000008
.L_17:


//--------------------- .nv.callgraph             --------------------------
	.section	.nv.callgraph,"",@"SHT_CUDA_CALLGRAPH"
	.align	4
	.sectionentsize	8
	.align		4
        /*0000*/ 	.word	0x00000000
	.align		4
        /*0004*/ 	.word	0xffffffff
	.align		4
        /*0008*/ 	.word	0x00000000
	.align		4
        /*000c*/ 	.word	0xfffffffe
	.align		4
        /*0010*/ 	.word	0x00000000
	.align		4
        /*0014*/ 	.word	0xfffffffd
	.align		4
        /*0018*/ 	.word	0x00000000
	.align		4
        /*001c*/ 	.word	0xfffffffc


//--------------------- .text._Z3fftPfS_          --------------------------
	.section	.text._Z3fftPfS_,"ax",@progbits
	.align	128
        .global         _Z3fftPfS_
        .type           _Z3fftPfS_,@function
        .size           _Z3fftPfS_,(.L_x_1 - _Z3fftPfS_)
        .other          _Z3fftPfS_,@"STO_CUDA_ENTRY STV_DEFAULT"
_Z3fftPfS_:
.text._Z3fftPfS_:
[----:B------:R-:W-:Y:S01]  /*0000*/  LDC R1, c[0x0][0x37c] ;  /* 0x0000df00ff017b82 */ /* 0x000fe20000000800 */
[----:B------:R-:W0:Y:S07]  /*0010*/  S2R R0, SR_CTAID.X ;  /* 0x0000000000007919 */ /* 0x000e2e0000002500 */
[----:B------:R-:W0:Y:S01]  /*0020*/  LDC R9, c[0x0][0x360] ;  /* 0x0000d800ff097b82 */ /* 0x000e220000000800 */
[----:B------:R-:W1:Y:S01]  /*0030*/  LDCU.64 UR8, c[0x0][0x358] ;  /* 0x00006b00ff0877ac */ /* 0x000e620008000a00 */
[----:B------:R-:W0:Y:S06]  /*0040*/  S2R R10, SR_TID.X ;  /* 0x00000000000a7919 */ /* 0x000e2c0000002100 */
[----:B------:R-:W2:Y:S08]  /*0050*/  LDC.64 R14, c[0x0][0x388] ;  /* 0x0000e200ff0e7b82 */ /* 0x000eb00000000a00 */
[----:B------:R-:W3:Y:S01]  /*0060*/  LDC.64 R2, c[0x0][0x380] ;  /* 0x0000e000ff027b82 */ /* 0x000ee20000000a00 */
[----:B0-----:R-:W-:-:S02]  /*0070*/  IMAD R5, R0, R9, R10 ;  /* 0x0000000900057224 */ /* 0x001fc400078e020a */
[----:B--2---:R-:W-:-:S04]  /*0080*/  IMAD.WIDE.U32 R14, R10, 0x4, R14 ;  /* 0x000000040a0e7825 */ /* 0x004fc800078e000e */
[C---:B------:R-:W-:Y:S02]  /*0090*/  VIADD R13, R5.reuse, 0x800 ;  /* 0x00000800050d7836 */ /* 0x040fe40000000000 */
[----:B---3--:R-:W-:-:S04]  /*00a0*/  IMAD.WIDE.U32 R4, R5, 0x4, R2 ;  /* 0x0000000405047825 */ /* 0x008fc800078e0002 */
[----:B------:R-:W-:Y:S02]  /*00b0*/  IMAD.WIDE.U32 R12, R13, 0x4, R2 ;  /* 0x000000040d0c7825 */ /* 0x000fe400078e0002 */
[----:B-1----:R0:W2:Y:S02]  /*00c0*/  LDG.E R4, desc[UR8][R4.64] ;  /* 0x0000000804047981 */ /* 0x0020a4000c1e1900 */
[----:B------:R-:W-:Y:S02]  /*00d0*/  IMAD.WIDE R16, R9, 0x4, R14 ;  /* 0x0000000409107825 */ /* 0x000fe400078e020e */
[----:B------:R-:W3:Y:S04]  /*00e0*/  LDG.E R13, desc[UR8][R12.64] ;  /* 0x000000080c0d7981 */ /* 0x000ee8000c1e1900 */
[----:B------:R1:W4:Y:S04]  /*00f0*/  LDG.E R14, desc[UR8][R14.64] ;  /* 0x000000080e0e7981 */ /* 0x000328000c1e1900 */
[----:B------:R-:W5:Y:S01]  /*0100*/  LDG.E R16, desc[UR8][R16.64] ;  /* 0x0000000810107981 */ /* 0x000f62000c1e1900 */
[----:B------:R-:W0:Y:S01]  /*0110*/  S2UR UR6, SR_CgaCtaId ;  /* 0x00000000000679c3 */ /* 0x000e220000008800 */
[----:B------:R-:W-:-:S02]  /*0120*/  UMOV UR4, 0x400 ;  /* 0x0000040000047882 */ /* 0x000fc40000000000 */
[----:B------:R-:W-:Y:S01]  /*0130*/  UIADD3 UR5, UPT, UPT, UR4, 0x4000, URZ ;  /* 0x0000400004057890 */ /* 0x000fe2000fffe0ff */
[----:B------:R-:W-:Y:S01]  /*0140*/  IMAD.SHL.U32 R11, R10, 0x4, RZ ;  /* 0x000000040a0b7824 */ /* 0x000fe200078e00ff */
[----:B0-----:R-:W-:Y:S02]  /*0150*/  ULEA UR7, UR6, UR4, 0x18 ;  /* 0x0000000406077291 */ /* 0x001fe4000f8ec0ff */
[----:B------:R-:W-:-:S04]  /*0160*/  ULEA UR5, UR6, UR5, 0x18 ;  /* 0x0000000506057291 */ /* 0x000fc8000f8ec0ff */
[C---:B------:R-:W-:Y:S02]  /*0170*/  IADD3 R6, PT, PT, R11.reuse, UR7, RZ ;  /* 0x000000070b067c10 */ /* 0x040fe4000fffe0ff */
[----:B------:R-:W-:Y:S02]  /*0180*/  VIADD R18, R11, UR5 ;  /* 0x000000050b127c36 */ /* 0x000fe40008000000 */
[C---:B------:R-:W-:Y:S02]  /*0190*/  LEA R8, R9.reuse, R6, 0x2 ;  /* 0x0000000609087211 */ /* 0x040fe400078e10ff */
[----:B------:R-:W-:Y:S01]  /*01a0*/  IMAD R5, R9, 0x4, R18 ;  /* 0x0000000409057824 */ /* 0x000fe200078e0212 */
[----:B------:R-:W-:Y:S02]  /*01b0*/  LOP3.LUT R19, R11, 0xff8, RZ, 0xc0, !PT ;  /* 0x00000ff80b137812 */ /* 0x000fe400078ec0ff */
[----:B-1----:R-:W-:-:S04]  /*01c0*/  SHF.L.U32 R15, R10, 0x1, RZ ;  /* 0x000000010a0f7819 */ /* 0x002fc800000006ff */
[----:B------:R-:W-:-:S05]  /*01d0*/  LOP3.LUT R7, R15, 0x2, RZ, 0xc0, !PT ;  /* 0x000000020f077812 */ /* 0x000fca00078ec0ff */
[----:B------:R-:W-:Y:S01]  /*01e0*/  IMAD.MOV R7, RZ, RZ, -R7 ;  /* 0x000000ffff077224 */ /* 0x000fe200078e0a07 */
[----:B------:R-:W-:-:S04]  /*01f0*/  UIADD3 UR4, UPT, UPT, UR4, 0x2000, URZ ;  /* 0x0000200004047890 */ /* 0x000fc8000fffe0ff */
[----:B------:R-:W-:Y:S01]  /*0200*/  ULEA UR4, UR6, UR4, 0x18 ;  /* 0x0000000406047291 */ /* 0x000fe2000f8ec0ff */
[----:B------:R-:W-:-:S04]  /*0210*/  LOP3.LUT R21, R10, 0x3fe, RZ, 0xc0, !PT ;  /* 0x000003fe0a157812 */ /* 0x000fc800078ec0ff */
[----:B------:R-:W-:Y:S01]  /*0220*/  LOP3.LUT R18, R21, 0x1, R10, 0xf8, !PT ;  /* 0x0000000115127812 */ /* 0x000fe200078ef80a */
[----:B--2---:R0:W-:Y:S04]  /*0230*/  STS [R11+UR7], R4 ;  /* 0x000000040b007988 */ /* 0x0041e80008000807 */
[----:B---3--:R1:W-:Y:S04]  /*0240*/  STS [R8], R13 ;  /* 0x0000000d08007388 */ /* 0x0083e80000000800 */
[----:B----4-:R2:W-:Y:S04]  /*0250*/  STS [R11+UR5], R14 ;  /* 0x0000000e0b007988 */ /* 0x0105e80008000805 */
[----:B-----5:R-:W-:Y:S01]  /*0260*/  STS [R5], R16 ;  /* 0x0000001005007388 */ /* 0x020fe20000000800 */
[----:B------:R-:W-:Y:S01]  /*0270*/  BAR.SYNC.DEFER_BLOCKING 0x0 ;  /* 0x0000000000007b1d */ /* 0x000fe20000010000 */
[----:B0-----:R-:W-:-:S05]  /*0280*/  PRMT R4, R7, 0x7710, RZ ;  /* 0x0000771007047816 */ /* 0x001fca00000000ff */
[----:B------:R-:W-:Y:S04]  /*0290*/  LDS R12, [R19+UR7] ;  /* 0x00000007130c7984 */ /* 0x000fe80008000800 */
[----:B------:R-:W0:Y:S01]  /*02a0*/  LDS R17, [R19+UR7+0x1000] ;  /* 0x0010000713117984 */ /* 0x000e220008000800 */
[----:B------:R-:W-:-:S04]  /*02b0*/  IADD3 R4, PT, PT, R4, 0x1, RZ ;  /* 0x0000000104047810 */ /* 0x000fc80007ffe0ff */
[----:B-1----:R-:W0:Y:S01]  /*02c0*/  I2F.S16 R13, R4 ;  /* 0x00000004000d7306 */ /* 0x002e220000101400 */
[----:B--2---:R-:W-:-:S05]  /*02d0*/  IMAD.SHL.U32 R14, R10, 0x1000, RZ ;  /* 0x000010000a0e7824 */ /* 0x004fca00078e00ff */
[----:B------:R-:W-:Y:S01]  /*02e0*/  LOP3.LUT R7, R14, 0x1ff8, R11, 0xc8, !PT ;  /* 0x00001ff80e077812 */ /* 0x000fe200078ec80b */
[----:B0-----:R-:W-:-:S05]  /*02f0*/  FFMA R12, R13, R17, R12 ;  /* 0x000000110d0c7223 */ /* 0x001fca000000000c */
[----:B------:R-:W-:Y:S04]  /*0300*/  STS [R7+UR4], R12 ;  /* 0x0000000c07007988 */ /* 0x000fe80008000804 */
[----:B------:R-:W-:Y:S04]  /*0310*/  LDS R14, [R19+UR7+0x4] ;  /* 0x00000407130e7984 */ /* 0x000fe80008000800 */
[----:B------:R-:W0:Y:S01]  /*0320*/  LDS R5, [R19+UR7+0x1004] ;  /* 0x0010040713057984 */ /* 0x000e220008000800 */
[----:B------:R-:W-:Y:S01]  /*0330*/  LEA R16, R18, UR4, 0x2 ;  /* 0x0000000412107c11 */ /* 0x000fe2000f8e10ff */
[----:B0-----:R-:W-:-:S05]  /*0340*/  FFMA R4, R13, R5, R14 ;  /* 0x000000050d047223 */ /* 0x001fca000000000e */
[----:B------:R0:W-:Y:S01]  /*0350*/  STS [R7+UR4+0x4], R4 ;  /* 0x0000040407007988 */ /* 0x0001e20008000804 */
[----:B------:R-:W-:Y:S01]  /*0360*/  BAR.SYNC.DEFER_BLOCKING 0x0 ;  /* 0x0000000000007b1d */ /* 0x000fe20000010000 */
[----:B------:R-:W-:-:S04]  /*0370*/  SHF.L.U32 R5, R10, 0xf, RZ ;  /* 0x0000000f0a057819 */ /* 0x000fc800000006ff */
[----:B------:R-:W-:Y:S01]  /*0380*/  LOP3.LUT R5, R5, 0x1ff0000, RZ, 0xc0, !PT ;  /* 0x01ff000005057812 */ /* 0x000fe200078ec0ff */
[----:B------:R-:W1:Y:S04]  /*0390*/  LDS R17, [R16] ;  /* 0x0000000010117984 */ /* 0x000e680000000800 */
[----:B------:R-:W-:Y:S01]  /*03a0*/  IMAD R5, R0, 0x2000000, R5 ;  /* 0x0200000000057824 */ /* 0x000fe200078e0205 */
[----:B------:R-:W-:-:S04]  /*03b0*/  LOP3.LUT R12, R11, 0x4, RZ, 0xc0, !PT ;  /* 0x000000040b0c7812 */ /* 0x000fc800078ec0ff */
[----:B------:R-:W-:Y:S02]  /*03c0*/  SHF.R.S32.HI R23, RZ, 0xf, R5 ;  /* 0x0000000fff177819 */ /* 0x000fe40000011405 */
[----:B------:R-:W-:Y:S02]  /*03d0*/  IADD3 R5, PT, PT, R19, UR7, RZ ;  /* 0x0000000713057c10 */ /* 0x000fe4000fffe0ff */
[C-C-:B------:R-:W-:Y:S02]  /*03e0*/  LOP3.LUT R20, R23.reuse, 0x1, R10.reuse, 0xf4, !PT ;  /* 0x0000000117147812 */ /* 0x140fe400078ef40a */
[----:B------:R-:W-:Y:S01]  /*03f0*/  LOP3.LUT R23, R23, 0x1, R10, 0xf8, !PT ;  /* 0x0000000117177812 */ /* 0x000fe200078ef80a */
[----:B------:R-:W-:Y:S01]  /*0400*/  IMAD.IADD R14, R5, 0x1, R12 ;  /* 0x00000001050e7824 */ /* 0x000fe200078e020c */
[----:B0-----:R-:W-:Y:S02]  /*0410*/  LEA R7, R20, UR5, 0x2 ;  /* 0x0000000514077c11 */ /* 0x001fe4000f8e10ff */
[----:B------:R-:W-:-:S02]  /*0420*/  LEA R23, R23, UR5, 0x2 ;  /* 0x0000000517177c11 */ /* 0x000fc4000f8e10ff */
[----:B-1----:R-:W-:Y:S04]  /*0430*/  STS [R14], R17 ;  /* 0x000000110e007388 */ /* 0x002fe80000000800 */
[----:B------:R-:W-:Y:S04]  /*0440*/  LDS R16, [R7] ;  /* 0x0000000007107984 */ /* 0x000fe80000000800 */
[----:B------:R-:W0:Y:S04]  /*0450*/  LDS.64 R4, [R19+UR4+0x1000] ;  /* 0x0010000413047984 */ /* 0x000e280008000a00 */
[----:B------:R-:W1:Y:S01]  /*0460*/  LDS R23, [R23] ;  /* 0x0000000017177984 */ /* 0x000e620000000800 */
[----:B------:R-:W-:-:S02]  /*0470*/  ISETP.NE.AND P0, PT, R0, RZ, PT ;  /* 0x000000ff0000720c */ /* 0x000fc40003f05270 */
[----:B------:R-:W-:Y:S01]  /*0480*/  IADD3 R20, PT, PT, R6, 0x1000, RZ ;  /* 0x0000100006147810 */ /* 0x000fe20007ffe0ff */
[----:B0-----:R-:W-:Y:S01]  /*0490*/  FMUL R5, R16, R5 ;  /* 0x0000000510057220 */ /* 0x001fe20000400000 */
[----:B------:R-:W-:-:S04]  /*04a0*/  FMUL R4, R13, R4 ;  /* 0x000000040d047220 */ /* 0x000fc80000400000 */
[----:B-1----:R-:W-:-:S05]  /*04b0*/  FFMA R25, R4, R23, R5 ;  /* 0x0000001704197223 */ /* 0x002fca0000000005 */
[----:B------:R-:W-:Y:S01]  /*04c0*/  STS [R14+0x1000], R25 ;  /* 0x001000190e007388 */ /* 0x000fe20000000800 */
[----:B------:R-:W-:Y:S01]  /*04d0*/  @P0 IMAD.MOV R20, RZ, RZ, R6 ;  /* 0x000000ffff140224 */ /* 0x000fe200078e0206 */
[----:B------:R-:W-:Y:S06]  /*04e0*/  BAR.SYNC.DEFER_BLOCKING 0x0 ;  /* 0x0000000000007b1d */ /* 0x000fec0000010000 */
[----:B------:R-:W0:Y:S01]  /*04f0*/  LDS R27, [R20] ;  /* 0x00000000141b7984 */ /* 0x000e220000000800 */
[----:B------:R-:W-:Y:S02]  /*0500*/  SHF.L.U32 R7, R0, 0xa, RZ ;  /* 0x0000000a00077819 */ /* 0x000fe400000006ff */
[----:B------:R-:W-:-:S02]  /*0510*/  SEL R5, RZ, 0x400, P0 ;  /* 0x00000400ff057807 */ /* 0x000fc40000000000 */
[-C--:B------:R-:W-:Y:S02]  /*0520*/  LOP3.LUT R17, R7, R10.reuse, RZ, 0xfc, !PT ;  /* 0x0000000a07117212 */ /* 0x080fe400078efcff */
[----:B------:R-:W-:-:S03]  /*0530*/  LOP3.LUT R7, R5, R10, RZ, 0xfc, !PT ;  /* 0x0000000a05077212 */ /* 0x000fc600078efcff */
[----:B------:R-:W-:-:S04]  /*0540*/  IMAD.WIDE.U32 R4, R17, 0x4, R2 ;  /* 0x0000000411047825 */ /* 0x000fc800078e0002 */
[----:B------:R-:W-:Y:S01]  /*0550*/  IMAD.WIDE.U32 R6, R7, 0x4, R2 ;  /* 0x0000000407067825 */ /* 0x000fe200078e0002 */
[----:B0-----:R0:W-:Y:S01]  /*0560*/  STG.E desc[UR8][R4.64], R27 ;  /* 0x0000001b04007986 */ /* 0x0011e2000c101908 */
[----:B------:R-:W-:Y:S06]  /*0570*/  BAR.SYNC.DEFER_BLOCKING 0x0 ;  /* 0x0000000000007b1d */ /* 0x000fec0000010000 */
[----:B------:R-:W2:Y:S01]  /*0580*/  LDG.E R7, desc[UR8][R6.64] ;  /* 0x0000000806077981 */ /* 0x000ea2000c1e1900 */
[----:B------:R-:W-:-:S05]  /*0590*/  VIADD R16, R19, UR4 ;  /* 0x0000000413107c36 */ /* 0x000fca0008000000 */
[----:B------:R-:W-:-:S05]  /*05a0*/  IADD3 R17, PT, PT, R19, R16, RZ ;  /* 0x0000001013117210 */ /* 0x000fca0007ffe0ff */
[----:B------:R-:W-:Y:S01]  /*05b0*/  IMAD.IADD R16, R12, 0x1, R17 ;  /* 0x000000010c107824 */ /* 0x000fe200078e0211 */
[----:B------:R-:W-:Y:S01]  /*05c0*/  IADD3 R18, PT, PT, R21, R18, RZ ;  /* 0x0000001215127210 */ /* 0x000fe20007ffe0ff */
[----:B0-----:R-:W-:-:S03]  /*05d0*/  IMAD.IADD R4, R19, 0x1, R14 ;  /* 0x0000000113047824 */ /* 0x001fc600078e020e */
[----:B------:R-:W-:Y:S01]  /*05e0*/  LEA R18, R18, UR5, 0x2 ;  /* 0x0000000512127c11 */ /* 0x000fe2000f8e10ff */
[----:B--2---:R-:W-:Y:S01]  /*05f0*/  STS [R20], R7 ;  /* 0x0000000714007388 */ /* 0x004fe20000000800 */
[----:B------:R-:W-:Y:S06]  /*0600*/  BAR.SYNC.DEFER_BLOCKING 0x0 ;  /* 0x0000000000007b1d */ /* 0x000fec0000010000 */
[----:B------:R-:W-:Y:S04]  /*0610*/  LDS R22, [R14] ;  /* 0x000000000e167984 */ /* 0x000fe80000000800 */
[----:B------:R-:W0:Y:S02]  /*0620*/  LDS R23, [R14+0x1000] ;  /* 0x001000000e177984 */ /* 0x000e240000000800 */
[C-C-:B0-----:R-:W-:Y:S01]  /*0630*/  FADD R25, R22.reuse, R23.reuse ;  /* 0x0000001716197221 */ /* 0x141fe20000000000 */
[----:B------:R-:W-:-:S04]  /*0640*/  FADD R23, R22, -R23 ;  /* 0x8000001716177221 */ /* 0x000fc80000000000 */
[----:B------:R-:W-:Y:S04]  /*0650*/  STS [R16], R25 ;  /* 0x0000001910007388 */ /* 0x000fe80000000800 */
[----:B------:R-:W-:Y:S01]  /*0660*/  STS [R16+0x8], R23 ;  /* 0x0000081710007388 */ /* 0x000fe20000000800 */
[----:B------:R-:W-:Y:S06]  /*0670*/  BAR.SYNC.DEFER_BLOCKING 0x0 ;  /* 0x0000000000007b1d */ /* 0x000fec0000010000 */
[----:B------:R-:W0:Y:S01]  /*0680*/  LDS R5, [R16] ;  /* 0x0000000010057984 */ /* 0x000e220000000800 */
[----:B------:R-:W-:-:S04]  /*0690*/  LOP3.LUT R7, R15, 0x7fc, RZ, 0xc0, !PT ;  /* 0x000007fc0f077812 */ /* 0x000fc800078ec0ff */
[----:B------:R-:W-:-:S04]  /*06a0*/  LOP3.LUT R7, R7, 0x1, R10, 0xf4, !PT ;  /* 0x0000000107077812 */ /* 0x000fc800078ef40a */
[----:B------:R-:W-:Y:S01]  /*06b0*/  LEA R20, R7, UR5, 0x2 ;  /* 0x0000000507147c11 */ /* 0x000fe2000f8e10ff */
[----:B0-----:R-:W-:Y:S05]  /*06c0*/  STS [R4], R5 ;  /* 0x0000000504007388 */ /* 0x001fea0000000800 */
[----:B------:R-:W-:Y:S04]  /*06d0*/  LDS R20, [R20] ;  /* 0x0000000014147984 */ /* 0x000fe80000000800 */
[----:B------:R-:W0:Y:S04]  /*06e0*/  LDS.64 R6, [R17+0x8] ;  /* 0x0000080011067984 */ /* 0x000e280000000a00 */
[----:B------:R-:W1:Y:S01]  /*06f0*/  LDS R19, [R18] ;  /* 0x0000000012137984 */ /* 0x000e620000000800 */
[----:B0-----:R-:W-:Y:S01]  /*0700*/  FMUL R7, R20, R7 ;  /* 0x0000000714077220 */ /* 0x001fe20000400000 */
[----:B------:R-:W-:-:S04]  /*0710*/  FMUL R6, R13, R6 ;  /* 0x000000060d067220 */ /* 0x000fc80000400000 */
[----:B-1----:R-:W-:-:S05]  /*0720*/  FFMA R7, R6, R19, R7 ;  /* 0x0000001306077223 */ /* 0x002fca0000000007 */
[----:B------:R-:W-:Y:S01]  /*0730*/  STS [R4+0x8], R7 ;  /* 0x0000080704007388 */ /* 0x000fe20000000800 */
        /* <DEDUP_REMOVED lines=10> */
[C-C-:B------:R-:W-:Y:S02]  /*07e0*/  LOP3.LUT R6, R23.reuse, 0x1, R10.reuse, 0xf4, !PT ;  /* 0x0000000117067812 */ /* 0x140fe400078ef40a */
[----:B------:R-:W-:Y:S02]  /*07f0*/  LOP3.LUT R23, R23, 0x1, R10, 0xf8, !PT ;  /* 0x0000000117177812 */ /* 0x000fe400078ef80a */
[----:B------:R-:W-:Y:S02]  /*0800*/  LEA R18, R6, UR5, 0x2 ;  /* 0x0000000506127c11 */ /* 0x000fe4000f8e10ff */
[----:B------:R-:W-:Y:S01]  /*0810*/  LEA R23, R23, UR5, 0x2 ;  /* 0x0000000517177c11 */ /* 0x000fe2000f8e10ff */
[----:B0-----:R-:W-:Y:S04]  /*0820*/  STS [R4], R21 ;  /* 0x0000001504007388 */ /* 0x001fe80000000800 */
        /* <DEDUP_REMOVED lines=170> */
[----:B------:R-:W-:-:S03]  /*12d0*/  LOP3.LUT R18, R11, 0x4, RZ, 0xc, !PT ;  /* 0x000000040b127812 */ /* 0x000fc600078e0cff */
[----:B0-----:R-:W-:Y:S04]  /*12e0*/  STS [R4], R15 ;  /* 0x0000000f04007388 */ /* 0x001fe80000000800 */
[----:B------:R-:W0:Y:S04]  /*12f0*/  LDS.64 R6, [R17+0x8] ;  /* 0x0000080011067984 */ /* 0x000e280000000a00 */
[----:B------:R-:W1:Y:S04]  /*1300*/  LDS R18, [R18+UR5] ;  /* 0x0000000512127984 */ /* 0x000e680008000800 */
[----:B------:R-:W2:Y:S01]  /*1310*/  LDS R21, [R12+UR5] ;  /* 0x000000050c157984 */ /* 0x000ea20008000800 */
[----:B0-----:R-:W-:Y:S01]  /*1320*/  FMUL R6, R13, R6 ;  /* 0x000000060d067220 */ /* 0x001fe20000400000 */
[----:B-1----:R-:W-:-:S04]  /*1330*/  FMUL R7, R18, R7 ;  /* 0x0000000712077220 */ /* 0x002fc80000400000 */
[----:B--2---:R-:W-:-:S05]  /*1340*/  FFMA R21, R6, R21, R7 ;  /* 0x0000001506157223 */ /* 0x004fca0000000007 */
[----:B------:R-:W-:Y:S01]  /*1350*/  STS [R4+0x8], R21 ;  /* 0x0000081504007388 */ /* 0x000fe20000000800 */
[----:B------:R-:W-:Y:S01]  /*1360*/  BAR.SYNC.DEFER_BLOCKING 0x0 ;  /* 0x0000000000007b1d */ /* 0x000fe20000010000 */
[----:B------:R-:W-:-:S05]  /*1370*/  SHF.L.U32 R5, R0, 0xb, RZ ;  /* 0x0000000b00057819 */ /* 0x000fca00000006ff */
[----:B------:R-:W0:Y:S04]  /*1380*/  LDS R11, [R11+UR7] ;  /* 0x000000070b0b7984 */ /* 0x000e280008000800 */
[----:B------:R-:W1:Y:S01]  /*1390*/  LDS R13, [R8] ;  /* 0x00000000080d7984 */ /* 0x000e620000000800 */
[----:B------:R-:W-:-:S04]  /*13a0*/  LOP3.LUT R5, R5, R10, RZ, 0xfc, !PT ;  /* 0x0000000a05057212 */ /* 0x000fc800078efcff */
[C---:B------:R-:W-:Y:S01]  /*13b0*/  IADD3 R9, PT, PT, R5.reuse, R9, RZ ;  /* 0x0000000905097210 */ /* 0x040fe20007ffe0ff */
[----:B------:R-:W-:-:S04]  /*13c0*/  IMAD.WIDE.U32 R6, R5, 0x4, R2 ;  /* 0x0000000405067825 */ /* 0x000fc800078e0002 */
[----:B------:R-:W-:Y:S01]  /*13d0*/  IMAD.WIDE.U32 R2, R9, 0x4, R2 ;  /* 0x0000000409027825 */ /* 0x000fe200078e0002 */
[----:B0-----:R-:W-:Y:S04]  /*13e0*/  STG.E desc[UR8][R6.64], R11 ;  /* 0x0000000b06007986 */ /* 0x001fe8000c101908 */
[----:B-1----:R-:W-:Y:S01]  /*13f0*/  STG.E desc[UR8][R2.64], R13 ;  /* 0x0000000d02007986 */ /* 0x002fe2000c101908 */
[----:B------:R-:W-:Y:S05]  /*1400*/  EXIT ;  /* 0x000000000000794d */ /* 0x000fea0003800000 */
.L_x_0:
[----:B------:R-:W-:-:S00]  /*1410*/  BRA `(.L_x_0) ;  /* 0xfffffffc00fc7947 */ /* 0x000fc0000383ffff */
[----:B------:R-:W-:-:S00]  /*1420*/  NOP ;  /* 0x0000000000007918 */ /* 0x000fc00000000000 */
        /* <DEDUP_REMOVED lines=13> */
.L_x_1:


//--------------------- .nv.shared._Z3fftPfS_     --------------------------
	.section	.nv.shared._Z3fftPfS_,"aw",@nobits
	.sectionflags	@""
	.align	4
.nv.shared._Z3fftPfS_:
	.zero		25600


//--------------------- .nv.shared.reserved.0     --------------------------
	.section	.nv.shared.reserved.0,"aw",@nobits
	.weak		__nv_reservedSMEM_offset_0_alias
	.size		__nv_reservedSMEM_offset_0_alias, 0, 64
	.other		__nv_reservedSMEM_offset_0_alias,@"STO_CUDA_RESERVED_SHARED STV_DEFAULT"
__nv_reservedSMEM_offset_0_alias:
	.zero		0
	.zero		64


//--------------------- .nv.constant0._Z3fftPfS_  --------------------------
	.section	.nv.constant0._Z3fftPfS_,"a",@progbits
	.sectionflags	@""
	.align	4
.nv.constant0._Z3fftPfS_:
	.zero		912


//--------------------- SYMBOLS --------------------------

	.type		.nv.reservedSmem.offset0,@object
	.size		.nv.reservedSmem.offset0,0x4
	.type		.nv.reservedSmem.cap,@object
	.size		.nv.reservedSmem.cap,0x4
